//
// Generated by NVIDIA NVVM Compiler
//
// Compiler Build ID: CL-36424714
// Cuda compilation tools, release 13.0, V13.0.88
// Based on NVVM 20.0.0
//

.version 9.0
.target sm_100
.address_size 64

	// .globl	_Z18parallel_propagatePbPKiim

.visible .entry _Z18parallel_propagatePbPKiim(
	.param .u64 .ptr .align 1 _Z18parallel_propagatePbPKiim_param_0,
	.param .u64 .ptr .align 1 _Z18parallel_propagatePbPKiim_param_1,
	.param .u32 _Z18parallel_propagatePbPKiim_param_2,
	.param .u64 _Z18parallel_propagatePbPKiim_param_3
)
{
	.reg .pred 	%p<89>;
	.reg .b16 	%rs<16>;
	.reg .b32 	%r<140>;
	.reg .b64 	%rd<28>;

	ld.param.u64 	%rd10, [_Z18parallel_propagatePbPKiim_param_0];
	ld.param.u64 	%rd12, [_Z18parallel_propagatePbPKiim_param_1];
	ld.param.u32 	%r23, [_Z18parallel_propagatePbPKiim_param_2];
	ld.param.u64 	%rd11, [_Z18parallel_propagatePbPKiim_param_3];
	cvta.to.global.u64 	%rd1, %rd12;
	mov.u32 	%r24, %ctaid.x;
	mov.u32 	%r25, %ntid.x;
	mul.lo.s32 	%r1, %r24, %r25;
	mov.u32 	%r2, %tid.x;
	add.s32 	%r26, %r1, %r2;
	mov.u32 	%r27, %ctaid.y;
	mov.u32 	%r28, %ntid.y;
	mul.lo.s32 	%r3, %r27, %r28;
	mov.u32 	%r4, %tid.y;
	add.s32 	%r29, %r3, %r4;
	setp.lt.s32 	%p1, %r26, %r23;
	cvt.s64.s32 	%rd2, %r26;
	cvt.u64.u32 	%rd3, %r29;
	max.u64 	%rd13, %rd2, %rd3;
	setp.ge.u64 	%p2, %rd13, %rd11;
	setp.lt.s32 	%p3, %r23, 1;
	or.pred  	%p4, %p1, %p3;
	or.pred  	%p5, %p4, %p2;
	@%p5 bra 	$L__BB0_41;
	cvta.to.global.u64 	%rd14, %rd10;
	mad.lo.s64 	%rd15, %rd11, %rd2, %rd3;
	add.s64 	%rd4, %rd14, %rd15;
	and.b32  	%r5, %r23, 7;
	setp.lt.u32 	%p6, %r23, 8;
	mov.b32 	%r138, 0;
	@%p6 bra 	$L__BB0_20;
	cvt.u32.u64 	%r31, %rd3;
	and.b32  	%r138, %r23, 2147483640;
	neg.s32 	%r136, %r138;
	neg.s32 	%r135, %r2;
	add.s32 	%r32, %r1, %r4;
	add.s32 	%r33, %r32, %r3;
	neg.s32 	%r9, %r33;
	sub.s32 	%r10, %r31, %r1;
	add.s64 	%rd27, %rd1, 16;
$L__BB0_3:
	.pragma "nounroll";
	ld.global.u32 	%r35, [%rd27+-16];
	setp.ne.s32 	%p7, %r31, %r35;
	add.s32 	%r13, %r9, %r135;
	add.s32 	%r37, %r13, %r35;
	setp.ne.s32 	%p8, %r37, 0;
	add.s32 	%r14, %r10, %r135;
	sub.s32 	%r38, %r14, %r35;
	setp.ne.s32 	%p9, %r38, 0;
	and.pred  	%p10, %p8, %p9;
	and.pred  	%p11, %p7, %p10;
	@%p11 bra 	$L__BB0_5;
	mov.b16 	%rs1, 0;
	st.global.u8 	[%rd4], %rs1;
$L__BB0_5:
	ld.global.u32 	%r40, [%rd27+-12];
	setp.ne.s32 	%p12, %r31, %r40;
	add.s32 	%r42, %r13, %r40;
	setp.ne.s32 	%p13, %r42, -1;
	sub.s32 	%r43, %r14, %r40;
	setp.ne.s32 	%p14, %r43, -1;
	and.pred  	%p15, %p13, %p14;
	and.pred  	%p16, %p12, %p15;
	@%p16 bra 	$L__BB0_7;
	mov.b16 	%rs2, 0;
	st.global.u8 	[%rd4], %rs2;
$L__BB0_7:
	ld.global.u32 	%r45, [%rd27+-8];
	setp.ne.s32 	%p17, %r31, %r45;
	add.s32 	%r47, %r13, %r45;
	setp.ne.s32 	%p18, %r47, -2;
	sub.s32 	%r48, %r14, %r45;
	setp.ne.s32 	%p19, %r48, -2;
	and.pred  	%p20, %p18, %p19;
	and.pred  	%p21, %p17, %p20;
	@%p21 bra 	$L__BB0_9;
	mov.b16 	%rs3, 0;
	st.global.u8 	[%rd4], %rs3;
$L__BB0_9:
	ld.global.u32 	%r50, [%rd27+-4];
	setp.ne.s32 	%p22, %r31, %r50;
	add.s32 	%r52, %r13, %r50;
	setp.ne.s32 	%p23, %r52, -3;
	sub.s32 	%r53, %r14, %r50;
	setp.ne.s32 	%p24, %r53, -3;
	and.pred  	%p25, %p23, %p24;
	and.pred  	%p26, %p22, %p25;
	@%p26 bra 	$L__BB0_11;
	mov.b16 	%rs4, 0;
	st.global.u8 	[%rd4], %rs4;
$L__BB0_11:
	ld.global.u32 	%r55, [%rd27];
	setp.ne.s32 	%p27, %r31, %r55;
	add.s32 	%r57, %r13, %r55;
	setp.ne.s32 	%p28, %r57, -4;
	sub.s32 	%r58, %r14, %r55;
	setp.ne.s32 	%p29, %r58, -4;
	and.pred  	%p30, %p28, %p29;
	and.pred  	%p31, %p27, %p30;
	@%p31 bra 	$L__BB0_13;
	mov.b16 	%rs5, 0;
	st.global.u8 	[%rd4], %rs5;
$L__BB0_13:
	ld.global.u32 	%r60, [%rd27+4];
	setp.ne.s32 	%p32, %r31, %r60;
	add.s32 	%r62, %r13, %r60;
	setp.ne.s32 	%p33, %r62, -5;
	sub.s32 	%r63, %r14, %r60;
	setp.ne.s32 	%p34, %r63, -5;
	and.pred  	%p35, %p33, %p34;
	and.pred  	%p36, %p32, %p35;
	@%p36 bra 	$L__BB0_15;
	mov.b16 	%rs6, 0;
	st.global.u8 	[%rd4], %rs6;
$L__BB0_15:
	ld.global.u32 	%r65, [%rd27+8];
	setp.ne.s32 	%p37, %r31, %r65;
	add.s32 	%r67, %r13, %r65;
	setp.ne.s32 	%p38, %r67, -6;
	sub.s32 	%r68, %r14, %r65;
	setp.ne.s32 	%p39, %r68, -6;
	and.pred  	%p40, %p38, %p39;
	and.pred  	%p41, %p37, %p40;
	@%p41 bra 	$L__BB0_17;
	mov.b16 	%rs7, 0;
	st.global.u8 	[%rd4], %rs7;
$L__BB0_17:
	ld.global.u32 	%r70, [%rd27+12];
	setp.ne.s32 	%p42, %r31, %r70;
	add.s32 	%r72, %r13, %r70;
	setp.ne.s32 	%p43, %r72, -7;
	sub.s32 	%r73, %r14, %r70;
	setp.ne.s32 	%p44, %r73, -7;
	and.pred  	%p45, %p43, %p44;
	and.pred  	%p46, %p42, %p45;
	@%p46 bra 	$L__BB0_19;
	mov.b16 	%rs8, 0;
	st.global.u8 	[%rd4], %rs8;
$L__BB0_19:
	add.s32 	%r136, %r136, 8;
	add.s32 	%r135, %r135, 8;
	add.s64 	%rd27, %rd27, 32;
	setp.ne.s32 	%p47, %r136, 0;
	@%p47 bra 	$L__BB0_3;
$L__BB0_20:
	setp.eq.s32 	%p48, %r5, 0;
	@%p48 bra 	$L__BB0_41;
	and.b32  	%r18, %r23, 3;
	setp.lt.u32 	%p49, %r5, 4;
	@%p49 bra 	$L__BB0_31;
	cvt.u32.u64 	%r74, %rd3;
	cvt.u32.u64 	%r75, %rd2;
	mul.wide.u32 	%rd17, %r138, 4;
	add.s64 	%rd8, %rd1, %rd17;
	ld.global.u32 	%r76, [%rd8];
	setp.ne.s32 	%p50, %r74, %r76;
	sub.s32 	%r77, %r138, %r75;
	add.s32 	%r78, %r77, %r76;
	setp.ne.s32 	%p51, %r74, %r78;
	sub.s32 	%r79, %r75, %r138;
	add.s32 	%r80, %r79, %r76;
	setp.ne.s32 	%p52, %r74, %r80;
	and.pred  	%p53, %p51, %p52;
	and.pred  	%p54, %p50, %p53;
	@%p54 bra 	$L__BB0_24;
	mov.b16 	%rs9, 0;
	st.global.u8 	[%rd4], %rs9;
$L__BB0_24:
	add.s32 	%r84, %r138, 1;
	ld.global.u32 	%r85, [%rd8+4];
	setp.ne.s32 	%p55, %r74, %r85;
	sub.s32 	%r86, %r84, %r75;
	add.s32 	%r87, %r86, %r85;
	setp.ne.s32 	%p56, %r74, %r87;
	sub.s32 	%r88, %r75, %r84;
	add.s32 	%r89, %r88, %r85;
	setp.ne.s32 	%p57, %r74, %r89;
	and.pred  	%p58, %p56, %p57;
	and.pred  	%p59, %p55, %p58;
	@%p59 bra 	$L__BB0_26;
	mov.b16 	%rs10, 0;
	st.global.u8 	[%rd4], %rs10;
$L__BB0_26:
	add.s32 	%r93, %r138, 2;
	ld.global.u32 	%r94, [%rd8+8];
	setp.ne.s32 	%p60, %r74, %r94;
	sub.s32 	%r95, %r93, %r75;
	add.s32 	%r96, %r95, %r94;
	setp.ne.s32 	%p61, %r74, %r96;
	sub.s32 	%r97, %r75, %r93;
	add.s32 	%r98, %r97, %r94;
	setp.ne.s32 	%p62, %r74, %r98;
	and.pred  	%p63, %p61, %p62;
	and.pred  	%p64, %p60, %p63;
	@%p64 bra 	$L__BB0_28;
	mov.b16 	%rs11, 0;
	st.global.u8 	[%rd4], %rs11;
$L__BB0_28:
	add.s32 	%r102, %r138, 3;
	ld.global.u32 	%r103, [%rd8+12];
	setp.ne.s32 	%p65, %r74, %r103;
	sub.s32 	%r104, %r102, %r75;
	add.s32 	%r105, %r104, %r103;
	setp.ne.s32 	%p66, %r74, %r105;
	sub.s32 	%r106, %r75, %r102;
	add.s32 	%r107, %r106, %r103;
	setp.ne.s32 	%p67, %r74, %r107;
	and.pred  	%p68, %p66, %p67;
	and.pred  	%p69, %p65, %p68;
	@%p69 bra 	$L__BB0_30;
	mov.b16 	%rs12, 0;
	st.global.u8 	[%rd4], %rs12;
$L__BB0_30:
	add.s32 	%r138, %r138, 4;
$L__BB0_31:
	setp.eq.s32 	%p70, %r18, 0;
	@%p70 bra 	$L__BB0_41;
	setp.eq.s32 	%p71, %r18, 1;
	@%p71 bra 	$L__BB0_38;
	cvt.u32.u64 	%r109, %rd3;
	cvt.u32.u64 	%r110, %rd2;
	mul.wide.u32 	%rd22, %r138, 4;
	add.s64 	%rd9, %rd1, %rd22;
	ld.global.u32 	%r111, [%rd9];
	setp.ne.s32 	%p72, %r109, %r111;
	sub.s32 	%r112, %r138, %r110;
	add.s32 	%r113, %r112, %r111;
	setp.ne.s32 	%p73, %r109, %r113;
	sub.s32 	%r114, %r110, %r138;
	add.s32 	%r115, %r114, %r111;
	setp.ne.s32 	%p74, %r109, %r115;
	and.pred  	%p75, %p73, %p74;
	and.pred  	%p76, %p72, %p75;
	@%p76 bra 	$L__BB0_35;
	mov.b16 	%rs13, 0;
	st.global.u8 	[%rd4], %rs13;
$L__BB0_35:
	add.s32 	%r119, %r138, 1;
	ld.global.u32 	%r120, [%rd9+4];
	setp.ne.s32 	%p77, %r109, %r120;
	sub.s32 	%r121, %r119, %r110;
	add.s32 	%r122, %r121, %r120;
	setp.ne.s32 	%p78, %r109, %r122;
	sub.s32 	%r123, %r110, %r119;
	add.s32 	%r124, %r123, %r120;
	setp.ne.s32 	%p79, %r109, %r124;
	and.pred  	%p80, %p78, %p79;
	and.pred  	%p81, %p77, %p80;
	@%p81 bra 	$L__BB0_37;
	mov.b16 	%rs14, 0;
	st.global.u8 	[%rd4], %rs14;
$L__BB0_37:
	add.s32 	%r138, %r138, 2;
$L__BB0_38:
	and.b32  	%r126, %r23, 1;
	setp.eq.b32 	%p82, %r126, 1;
	not.pred 	%p83, %p82;
	@%p83 bra 	$L__BB0_41;
	cvt.u32.u64 	%r127, %rd3;
	cvt.u32.u64 	%r128, %rd2;
	mul.wide.u32 	%rd25, %r138, 4;
	add.s64 	%rd26, %rd1, %rd25;
	ld.global.u32 	%r129, [%rd26];
	setp.ne.s32 	%p84, %r127, %r129;
	sub.s32 	%r130, %r138, %r128;
	add.s32 	%r131, %r130, %r129;
	setp.ne.s32 	%p85, %r127, %r131;
	sub.s32 	%r132, %r128, %r138;
	add.s32 	%r133, %r132, %r129;
	setp.ne.s32 	%p86, %r127, %r133;
	and.pred  	%p87, %p85, %p86;
	and.pred  	%p88, %p84, %p87;
	@%p88 bra 	$L__BB0_41;
	mov.b16 	%rs15, 0;
	st.global.u8 	[%rd4], %rs15;
$L__BB0_41:
	ret;

}


// ===== COMPILED SASS (sm_100) =====

	.target	sm_100

	.elftype	@"ET_EXEC"


//--------------------- .note.nv.tkinfo           --------------------------
	.section	.note.nv.tkinfo,"",@"SHT_NOTE"
	.sectionflags	@"SHF_NOTE_NV_TKINFO"
	.tkinfo
        /*0018*/ 	.word	0x00000002
        /*0030*/ 	.string	""
        /*0030*/ 	.string	"ptxas"
        /*0030*/ 	.string	"Cuda compilation tools, release 13.0, V13.0.88"
        /*0030*/ 	.string	"Build cuda_13.0.r13.0/compiler.36424714_0"
        /*0030*/ 	.string	"-arch sm_100 -m 64 "



//--------------------- .note.nv.cuinfo           --------------------------
	.section	.note.nv.cuinfo,"",@"SHT_NOTE"
	.sectionflags	@"SHF_NOTE_NV_CUINFO"
        /*0018*/ 	.short	0x0002
        /*001a*/ 	.short	0x0064
        /*001c*/ 	.short	0x0082
	.zero		2


//--------------------- .nv.info                  --------------------------
	.section	.nv.info,"",@"SHT_CUDA_INFO"
	.align	4


	//----- nvinfo : EIATTR_REGCOUNT
	.align		4
        /*0000*/ 	.byte	0x04, 0x2f
        /*0002*/ 	.short	(.L_1 - .L_0)
	.align		4
.L_0:
        /*0004*/ 	.word	index@(_Z18parallel_propagatePbPKiim)
        /*0008*/ 	.word	0x00000015


	//----- nvinfo : EIATTR_FRAME_SIZE
	.align		4
.L_1:
        /*000c*/ 	.byte	0x04, 0x11
        /*000e*/ 	.short	(.L_3 - .L_2)
	.align		4
.L_2:
        /*0010*/ 	.word	index@(_Z18parallel_propagatePbPKiim)
        /*0014*/ 	.word	0x00000000


	//----- nvinfo : EIATTR_MIN_STACK_SIZE
	.align		4
.L_3:
        /*0018*/ 	.byte	0x04, 0x12
        /*001a*/ 	.short	(.L_5 - .L_4)
	.align		4
.L_4:
        /*001c*/ 	.word	index@(_Z18parallel_propagatePbPKiim)
        /*0020*/ 	.word	0x00000000
.L_5:


//--------------------- .nv.compat                --------------------------
	.section	.nv.compat,"",@"SHT_CUDA_COMPAT_INFO"
	.align	4
        /*0000*/ 	.byte	0x02, 0x09, 0x00, 0x00, 0x02, 0x02, 0x01, 0x00, 0x02, 0x05, 0x05, 0x00, 0x03, 0x07, 0x01, 0x01
        /*0010*/ 	.byte	0x02, 0x03, 0x00, 0x00, 0x02, 0x06, 0x01, 0x00, 0x04, 0x0b, 0x08, 0x00, 0x09, 0x00, 0x00, 0x00
        /*0020*/ 	.byte	0x00, 0x00, 0x00, 0x00


//--------------------- .nv.info._Z18parallel_propagatePbPKiim --------------------------
	.section	.nv.info._Z18parallel_propagatePbPKiim,"",@"SHT_CUDA_INFO"
	.sectionflags	@""
	.align	4


	//----- nvinfo : EIATTR_CUDA_API_VERSION
	.align		4
        /*0000*/ 	.byte	0x04, 0x37
        /*0002*/ 	.short	(.L_7 - .L_6)
.L_6:
        /*0004*/ 	.word	0x00000082


	//----- nvinfo : EIATTR_KPARAM_INFO
	.align		4
.L_7:
        /*0008*/ 	.byte	0x04, 0x17
        /*000a*/ 	.short	(.L_9 - .L_8)
.L_8:
        /*000c*/ 	.word	0x00000000
        /*0010*/ 	.short	0x0003
        /*0012*/ 	.short	0x0018
        /*0014*/ 	.byte	0x00, 0xf0, 0x21, 0x00


	//----- nvinfo : EIATTR_KPARAM_INFO
	.align		4
.L_9:
        /*0018*/ 	.byte	0x04, 0x17
        /*001a*/ 	.short	(.L_11 - .L_10)
.L_10:
        /*001c*/ 	.word	0x00000000
        /*0020*/ 	.short	0x0002
        /*0022*/ 	.short	0x0010
        /*0024*/ 	.byte	0x00, 0xf0, 0x11, 0x00


	//----- nvinfo : EIATTR_KPARAM_INFO
	.align		4
.L_11:
        /*0028*/ 	.byte	0x04, 0x17
        /*002a*/ 	.short	(.L_13 - .L_12)
.L_12:
        /*002c*/ 	.word	0x00000000
        /*0030*/ 	.short	0x0001
        /*0032*/ 	.short	0x0008
        /*0034*/ 	.byte	0x00, 0xf5, 0x21, 0x00


	//----- nvinfo : EIATTR_KPARAM_INFO
	.align		4
.L_13:
        /*0038*/ 	.byte	0x04, 0x17
        /*003a*/ 	.short	(.L_15 - .L_14)
.L_14:
        /*003c*/ 	.word	0x00000000
        /*0040*/ 	.short	0x0000
        /*0042*/ 	.short	0x0000
        /*0044*/ 	.byte	0x00, 0xf5, 0x21, 0x00


	//----- nvinfo : EIATTR_SPARSE_MMA_MASK
	.align		4
.L_15:
        /*0048*/ 	.byte	0x03, 0x50
        /*004a*/ 	.short	0x0000


	//----- nvinfo : EIATTR_MAXREG_COUNT
	.align		4
        /*004c*/ 	.byte	0x03, 0x1b
        /*004e*/ 	.short	0x00ff


	//----- nvinfo : EIATTR_MERCURY_ISA_VERSION
	.align		4
        /*0050*/ 	.byte	0x03, 0x5f
        /*0052*/ 	.short	0x0101


	//----- nvinfo : EIATTR_VRC_CTA_INIT_COUNT
	.align		4
        /*0054*/ 	.byte	0x02, 0x4a
	.zero		1
	.zero		1


	//----- nvinfo : EIATTR_EXIT_INSTR_OFFSETS
	.align		4
        /*0058*/ 	.byte	0x04, 0x1c
        /*005a*/ 	.short	(.L_17 - .L_16)


	//   ....[0]....
.L_16:
        /*005c*/ 	.word	0x00000160


	//   ....[1]....
        /*0060*/ 	.word	0x000006e0


	//   ....[2]....
        /*0064*/ 	.word	0x00000960


	//   ....[3]....
        /*0068*/ 	.word	0x00000ad0


	//   ....[4]....
        /*006c*/ 	.word	0x00000b60


	//   ....[5]....
        /*0070*/ 	.word	0x00000b80


	//----- nvinfo : EIATTR_CBANK_PARAM_SIZE
	.align		4
.L_17:
        /*0074*/ 	.byte	0x03, 0x19
        /*0076*/ 	.short	0x0020


	//----- nvinfo : EIATTR_PARAM_CBANK
	.align		4
        /*0078*/ 	.byte	0x04, 0x0a
        /*007a*/ 	.short	(.L_19 - .L_18)
	.align		4
.L_18:
        /*007c*/ 	.word	index@(.nv.constant0._Z18parallel_propagatePbPKiim)
        /*0080*/ 	.short	0x0380
        /*0082*/ 	.short	0x0020


	//----- nvinfo : EIATTR_SW_WAR
	.align		4
.L_19:
        /*0084*/ 	.byte	0x04, 0x36
        /*0086*/ 	.short	(.L_21 - .L_20)
.L_20:
        /*0088*/ 	.word	0x00000008
.L_21:


//--------------------- .nv.callgraph             --------------------------
	.section	.nv.callgraph,"",@"SHT_CUDA_CALLGRAPH"
	.align	4
	.sectionentsize	8
	.align		4
        /*0000*/ 	.word	0x00000000
	.align		4
        /*0004*/ 	.word	0xffffffff
	.align		4
        /*0008*/ 	.word	0x00000000
	.align		4
        /*000c*/ 	.word	0xfffffffe
	.align		4
        /*0010*/ 	.word	0x00000000
	.align		4
        /*0014*/ 	.word	0xfffffffd
	.align		4
        /*0018*/ 	.word	0x00000000
	.align		4
        /*001c*/ 	.word	0xfffffffc


//--------------------- .text._Z18parallel_propagatePbPKiim --------------------------
	.section	.text._Z18parallel_propagatePbPKiim,"ax",@progbits
	.align	128
        .global         _Z18parallel_propagatePbPKiim
        .type           _Z18parallel_propagatePbPKiim,@function
        .size           _Z18parallel_propagatePbPKiim,(.L_x_5 - _Z18parallel_propagatePbPKiim)
        .other          _Z18parallel_propagatePbPKiim,@"STO_CUDA_ENTRY STV_DEFAULT"
_Z18parallel_propagatePbPKiim:
.text._Z18parallel_propagatePbPKiim:
[----:B------:R-:W-:Y:S01]  /*0000*/  LDC R1, c[0x0][0x37c] ;  /* 0x0000df00ff017b82 */ /* 0x000fe20000000800 */
[----:B------:R-:W0:Y:S07]  /*0010*/  S2R R11, SR_TID.X ;  /* 0x00000000000b7919 */ /* 0x000e2e0000002100 */
[----:B------:R-:W1:Y:S01]  /*0020*/  S2UR UR4, SR_CTAID.X ;  /* 0x00000000000479c3 */ /* 0x000e620000002500 */
[----:B------:R-:W1:Y:S01]  /*0030*/  LDCU UR5, c[0x0][0x360] ;  /* 0x00006c00ff0577ac */ /* 0x000e620008000800 */
[----:B------:R-:W2:Y:S06]  /*0040*/  S2R R9, SR_TID.Y ;  /* 0x0000000000097919 */ /* 0x000eac0000002200 */
[----:B------:R-:W3:Y:S08]  /*0050*/  S2UR UR6, SR_CTAID.Y ;  /* 0x00000000000679c3 */ /* 0x000ef00000002600 */
[----:B------:R-:W3:Y:S08]  /*0060*/  LDC R6, c[0x0][0x364] ;  /* 0x0000d900ff067b82 */ /* 0x000ef00000000800 */
[----:B------:R-:W4:Y:S01]  /*0070*/  LDC R8, c[0x0][0x390] ;  /* 0x0000e400ff087b82 */ /* 0x000f220000000800 */
[----:B-1----:R-:W-:-:S06]  /*0080*/  UIMAD UR4, UR4, UR5, URZ ;  /* 0x00000005040472a4 */ /* 0x002fcc000f8e02ff */
[----:B0-----:R-:W-:-:S05]  /*0090*/  VIADD R7, R11, UR4 ;  /* 0x000000040b077c36 */ /* 0x001fca0008000000 */
[----:B------:R-:W-:Y:S01]  /*00a0*/  SHF.R.S32.HI R0, RZ, 0x1f, R7 ;  /* 0x0000001fff007819 */ /* 0x000fe20000011407 */
[----:B---3--:R-:W-:Y:S01]  /*00b0*/  IMAD R6, R6, UR6, RZ ;  /* 0x0000000606067c24 */ /* 0x008fe2000f8e02ff */
[----:B------:R-:W0:Y:S03]  /*00c0*/  LDCU.64 UR6, c[0x0][0x398] ;  /* 0x00007300ff0677ac */ /* 0x000e260008000a00 */
[----:B--2---:R-:W-:Y:S01]  /*00d0*/  IMAD.IADD R2, R6, 0x1, R9 ;  /* 0x0000000106027824 */ /* 0x004fe200078e0209 */
[----:B----4-:R-:W-:-:S04]  /*00e0*/  ISETP.GE.AND P0, PT, R8, 0x1, PT ;  /* 0x000000010800780c */ /* 0x010fc80003f06270 */
[C---:B------:R-:W-:Y:S02]  /*00f0*/  ISETP.GT.U32.AND P1, PT, R7.reuse, R2, PT ;  /* 0x000000020700720c */ /* 0x040fe40003f24070 */
[----:B------:R-:W-:Y:S02]  /*0100*/  ISETP.LT.OR P0, PT, R7, R8, !P0 ;  /* 0x000000080700720c */ /* 0x000fe40004701670 */
[----:B------:R-:W-:-:S04]  /*0110*/  ISETP.GT.U32.AND.EX P1, PT, R0, RZ, PT, P1 ;  /* 0x000000ff0000720c */ /* 0x000fc80003f24110 */
[----:B------:R-:W-:Y:S02]  /*0120*/  SEL R4, R7, R2, P1 ;  /* 0x0000000207047207 */ /* 0x000fe40000800000 */
[----:B------:R-:W-:Y:S02]  /*0130*/  SEL R5, R0, RZ, P1 ;  /* 0x000000ff00057207 */ /* 0x000fe40000800000 */
[----:B0-----:R-:W-:-:S04]  /*0140*/  ISETP.GE.U32.AND P1, PT, R4, UR6, PT ;  /* 0x0000000604007c0c */ /* 0x001fc8000bf26070 */
[----:B------:R-:W-:-:S13]  /*0150*/  ISETP.GE.U32.OR.EX P0, PT, R5, UR7, P0, P1 ;  /* 0x0000000705007c0c */ /* 0x000fda0008706510 */
[----:B------:R-:W-:Y:S05]  /*0160*/  @P0 EXIT ;  /* 0x000000000000094d */ /* 0x000fea0003800000 */
[----:B------:R-:W0:Y:S01]  /*0170*/  LDCU.64 UR8, c[0x0][0x380] ;  /* 0x00007000ff0877ac */ /* 0x000e220008000a00 */
[----:B------:R-:W-:Y:S01]  /*0180*/  IMAD.MOV.U32 R3, RZ, RZ, RZ ;  /* 0x000000ffff037224 */ /* 0x000fe200078e00ff */
[----:B------:R-:W-:Y:S01]  /*0190*/  ISETP.GE.U32.AND P0, PT, R8, 0x8, PT ;  /* 0x000000080800780c */ /* 0x000fe20003f06070 */
[----:B------:R-:W-:Y:S01]  /*01a0*/  IMAD R0, R0, UR6, RZ ;  /* 0x0000000600007c24 */ /* 0x000fe2000f8e02ff */
[----:B------:R-:W-:Y:S01]  /*01b0*/  LOP3.LUT R18, R8, 0x7, RZ, 0xc0, !PT ;  /* 0x0000000708127812 */ /* 0x000fe200078ec0ff */
[----:B------:R-:W-:-:S03]  /*01c0*/  IMAD.WIDE.U32 R4, R7, UR6, R2 ;  /* 0x0000000607047c25 */ /* 0x000fc6000f8e0002 */
[----:B------:R-:W-:Y:S01]  /*01d0*/  ISETP.NE.AND P1, PT, R18, RZ, PT ;  /* 0x000000ff1200720c */ /* 0x000fe20003f25270 */
[----:B------:R-:W-:Y:S02]  /*01e0*/  IMAD R13, R7, UR7, R0 ;  /* 0x00000007070d7c24 */ /* 0x000fe4000f8e0200 */
[----:B------:R-:W-:Y:S01]  /*01f0*/  IMAD.MOV.U32 R0, RZ, RZ, RZ ;  /* 0x000000ffff007224 */ /* 0x000fe200078e00ff */
[----:B0-----:R-:W-:-:S04]  /*0200*/  IADD3 R4, P2, PT, R4, UR8, RZ ;  /* 0x0000000804047c10 */ /* 0x001fc8000ff5e0ff */
[----:B------:R-:W-:Y:S01]  /*0210*/  IADD3.X R5, PT, PT, R5, UR9, R13, P2, !PT ;  /* 0x0000000905057c10 */ /* 0x000fe200097fe40d */
[----:B------:R-:W0:Y:S01]  /*0220*/  LDCU.64 UR8, c[0x0][0x358] ;  /* 0x00006b00ff0877ac */ /* 0x000e220008000a00 */
[----:B------:R-:W-:Y:S07]  /*0230*/  @!P0 BRA `(.L_x_0) ;  /* 0x0000000400288947 */ /* 0x000fee0003800000 */
[----:B------:R-:W1:Y:S01]  /*0240*/  LDCU.64 UR6, c[0x0][0x388] ;  /* 0x00007100ff0677ac */ /* 0x000e620008000a00 */
[----:B------:R-:W-:Y:S01]  /*0250*/  LOP3.LUT R0, R8, 0x7ffffff8, RZ, 0xc0, !PT ;  /* 0x7ffffff808007812 */ /* 0x000fe200078ec0ff */
[----:B------:R-:W-:Y:S01]  /*0260*/  IMAD.MOV R11, RZ, RZ, -R11 ;  /* 0x000000ffff0b7224 */ /* 0x000fe200078e0a0b */
[----:B------:R-:W-:Y:S01]  /*0270*/  IADD3 R6, PT, PT, R6, UR4, R9 ;  /* 0x0000000406067c10 */ /* 0x000fe2000fffe009 */
[----:B------:R-:W-:Y:S02]  /*0280*/  VIADD R10, R2, -UR4 ;  /* 0x80000004020a7c36 */ /* 0x000fe40008000000 */
[----:B------:R-:W-:Y:S01]  /*0290*/  IMAD.MOV R12, RZ, RZ, -R0 ;  /* 0x000000ffff0c7224 */ /* 0x000fe200078e0a00 */
[----:B-1----:R-:W-:-:S04]  /*02a0*/  UIADD3 UR5, UP0, UPT, UR6, 0x10, URZ ;  /* 0x0000001006057890 */ /* 0x002fc8000ff1e0ff */
[----:B------:R-:W-:Y:S02]  /*02b0*/  UIADD3.X UR6, UPT, UPT, URZ, UR7, URZ, UP0, !UPT ;  /* 0x00000007ff067290 */ /* 0x000fe400087fe4ff */
[----:B------:R-:W-:-:S04]  /*02c0*/  IMAD.U32 R8, RZ, RZ, UR5 ;  /* 0x00000005ff087e24 */ /* 0x000fc8000f8e00ff */
[----:B------:R-:W-:-:S07]  /*02d0*/  IMAD.U32 R9, RZ, RZ, UR6 ;  /* 0x00000006ff097e24 */ /* 0x000fce000f8e00ff */
.L_x_1:
[----:B0-----:R-:W2:Y:S01]  /*02e0*/  LDG.E R15, desc[UR8][R8.64+-0x10] ;  /* 0xfffff008080f7981 */ /* 0x001ea2000c1e1900 */
[----:B------:R-:W-:Y:S02]  /*02f0*/  IMAD.IADD R13, R10, 0x1, R11 ;  /* 0x000000010a0d7824 */ /* 0x000fe400078e020b */
[----:B------:R-:W-:Y:S02]  /*0300*/  IMAD.IADD R14, R11, 0x1, -R6 ;  /* 0x000000010b0e7824 */ /* 0x000fe400078e0a06 */
[----:B--2---:R-:W-:Y:S02]  /*0310*/  IMAD.IADD R17, R13, 0x1, -R15 ;  /* 0x000000010d117824 */ /* 0x004fe400078e0a0f */
[----:B------:R-:W-:-:S03]  /*0320*/  IMAD.IADD R16, R15, 0x1, R14 ;  /* 0x000000010f107824 */ /* 0x000fc600078e020e */
[----:B------:R-:W-:-:S04]  /*0330*/  ISETP.NE.AND P0, PT, R17, RZ, PT ;  /* 0x000000ff1100720c */ /* 0x000fc80003f05270 */
[----:B------:R-:W-:-:S04]  /*0340*/  ISETP.NE.AND P0, PT, R16, RZ, P0 ;  /* 0x000000ff1000720c */ /* 0x000fc80000705270 */
[----:B------:R-:W-:-:S13]  /*0350*/  ISETP.NE.AND P0, PT, R2, R15, P0 ;  /* 0x0000000f0200720c */ /* 0x000fda0000705270 */
[----:B-1----:R1:W-:Y:S04]  /*0360*/  @!P0 STG.E.U8 desc[UR8][R4.64], RZ ;  /* 0x000000ff04008986 */ /* 0x0023e8000c101108 */
[----:B------:R-:W2:Y:S02]  /*0370*/  LDG.E R15, desc[UR8][R8.64+-0xc] ;  /* 0xfffff408080f7981 */ /* 0x000ea4000c1e1900 */
[--C-:B--2---:R-:W-:Y:S02]  /*0380*/  IMAD.IADD R17, R13, 0x1, -R15.reuse ;  /* 0x000000010d117824 */ /* 0x104fe400078e0a0f */
[----:B------:R-:W-:-:S03]  /*0390*/  IMAD.IADD R16, R14, 0x1, R15 ;  /* 0x000000010e107824 */ /* 0x000fc600078e020f */
[----:B------:R-:W-:-:S04]  /*03a0*/  ISETP.NE.AND P0, PT, R17, -0x1, PT ;  /* 0xffffffff1100780c */ /* 0x000fc80003f05270 */
[----:B------:R-:W-:-:S04]  /*03b0*/  ISETP.NE.AND P0, PT, R16, -0x1, P0 ;  /* 0xffffffff1000780c */ /* 0x000fc80000705270 */
[----:B------:R-:W-:-:S13]  /*03c0*/  ISETP.NE.AND P0, PT, R2, R15, P0 ;  /* 0x0000000f0200720c */ /* 0x000fda0000705270 */
[----:B------:R1:W-:Y:S04]  /*03d0*/  @!P0 STG.E.U8 desc[UR8][R4.64], RZ ;  /* 0x000000ff04008986 */ /* 0x0003e8000c101108 */
        /* <DEDUP_REMOVED lines=35> */
[----:B------:R-:W2:Y:S01]  /*0610*/  LDG.E R15, desc[UR8][R8.64+0xc] ;  /* 0x00000c08080f7981 */ /* 0x000ea2000c1e1900 */
[----:B------:R-:W-:Y:S02]  /*0620*/  VIADD R12, R12, 0x8 ;  /* 0x000000080c0c7836 */ /* 0x000fe40000000000 */
[----:B------:R-:W-:-:S03]  /*0630*/  VIADD R11, R11, 0x8 ;  /* 0x000000080b0b7836 */ /* 0x000fc60000000000 */
[----:B------:R-:W-:Y:S01]  /*0640*/  ISETP.NE.AND P2, PT, R12, RZ, PT ;  /* 0x000000ff0c00720c */ /* 0x000fe20003f45270 */
[--C-:B--2---:R-:W-:Y:S02]  /*0650*/  IMAD.IADD R13, R13, 0x1, -R15.reuse ;  /* 0x000000010d0d7824 */ /* 0x104fe400078e0a0f */
[----:B------:R-:W-:-:S03]  /*0660*/  IMAD.IADD R14, R14, 0x1, R15 ;  /* 0x000000010e0e7824 */ /* 0x000fc600078e020f */
[----:B------:R-:W-:-:S04]  /*0670*/  ISETP.NE.AND P0, PT, R13, -0x7, PT ;  /* 0xfffffff90d00780c */ /* 0x000fc80003f05270 */
[----:B------:R-:W-:-:S04]  /*0680*/  ISETP.NE.AND P0, PT, R14, -0x7, P0 ;  /* 0xfffffff90e00780c */ /* 0x000fc80000705270 */
[----:B------:R-:W-:-:S13]  /*0690*/  ISETP.NE.AND P0, PT, R2, R15, P0 ;  /* 0x0000000f0200720c */ /* 0x000fda0000705270 */
[----:B------:R1:W-:Y:S01]  /*06a0*/  @!P0 STG.E.U8 desc[UR8][R4.64], RZ ;  /* 0x000000ff04008986 */ /* 0x0003e2000c101108 */
[----:B------:R-:W-:-:S05]  /*06b0*/  IADD3 R8, P0, PT, R8, 0x20, RZ ;  /* 0x0000002008087810 */ /* 0x000fca0007f1e0ff */
[----:B------:R-:W-:Y:S01]  /*06c0*/  IMAD.X R9, RZ, RZ, R9, P0 ;  /* 0x000000ffff097224 */ /* 0x000fe200000e0609 */
[----:B------:R-:W-:Y:S07]  /*06d0*/  @P2 BRA `(.L_x_1) ;  /* 0xfffffffc00002947 */ /* 0x000fee000383ffff */
.L_x_0:
[----:B0-----:R-:W-:Y:S05]  /*06e0*/  @!P1 EXIT ;  /* 0x000000000000994d */ /* 0x001fea0003800000 */
[----:B------:R-:W0:Y:S01]  /*06f0*/  LDC R10, c[0x0][0x390] ;  /* 0x0000e400ff0a7b82 */ /* 0x000e220000000800 */
[----:B------:R-:W-:Y:S02]  /*0700*/  ISETP.GE.U32.AND P0, PT, R18, 0x4, PT ;  /* 0x000000041200780c */ /* 0x000fe40003f06070 */
[----:B0-----:R-:W-:-:S04]  /*0710*/  LOP3.LUT R12, R10, 0x3, RZ, 0xc0, !PT ;  /* 0x000000030a0c7812 */ /* 0x001fc800078ec0ff */
[----:B------:R-:W-:-:S07]  /*0720*/  ISETP.NE.AND P1, PT, R12, RZ, PT ;  /* 0x000000ff0c00720c */ /* 0x000fce0003f25270 */
[----:B------:R-:W-:Y:S06]  /*0730*/  @!P0 BRA `(.L_x_2) ;  /* 0x0000000000888947 */ /* 0x000fec0003800000 */
[----:B------:R-:W0:Y:S02]  /*0740*/  LDC.64 R8, c[0x0][0x388] ;  /* 0x0000e200ff087b82 */ /* 0x000e240000000a00 */
[----:B0-----:R-:W-:-:S05]  /*0750*/  IMAD.WIDE.U32 R8, R0, 0x4, R8 ;  /* 0x0000000400087825 */ /* 0x001fca00078e0008 */
[----:B------:R-:W2:Y:S02]  /*0760*/  LDG.E R11, desc[UR8][R8.64] ;  /* 0x00000008080b7981 */ /* 0x000ea4000c1e1900 */
[C---:B--2---:R-:W-:Y:S02]  /*0770*/  IADD3 R15, PT, PT, R11.reuse, R7, -R0 ;  /* 0x000000070b0f7210 */ /* 0x044fe40007ffe800 */
[----:B------:R-:W-:Y:S02]  /*0780*/  IADD3 R13, PT, PT, R11, R0, -R7 ;  /* 0x000000000b0d7210 */ /* 0x000fe40007ffe807 */
[----:B------:R-:W-:-:S04]  /*0790*/  ISETP.NE.AND P0, PT, R2, R15, PT ;  /* 0x0000000f0200720c */ /* 0x000fc80003f05270 */
[----:B------:R-:W-:-:S04]  /*07a0*/  ISETP.NE.AND P0, PT, R2, R13, P0 ;  /* 0x0000000d0200720c */ /* 0x000fc80000705270 */
[----:B------:R-:W-:-:S13]  /*07b0*/  ISETP.NE.AND P0, PT, R2, R11, P0 ;  /* 0x0000000b0200720c */ /* 0x000fda0000705270 */
[----:B------:R0:W-:Y:S04]  /*07c0*/  @!P0 STG.E.U8 desc[UR8][R4.64], RZ ;  /* 0x000000ff04008986 */ /* 0x0001e8000c101108 */
[----:B------:R-:W2:Y:S01]  /*07d0*/  LDG.E R11, desc[UR8][R8.64+0x4] ;  /* 0x00000408080b7981 */ /* 0x000ea2000c1e1900 */
[----:B------:R-:W-:-:S05]  /*07e0*/  VIADD R6, R0, 0x1 ;  /* 0x0000000100067836 */ /* 0x000fca0000000000 */
        /* <DEDUP_REMOVED lines=15> */
[C---:B------:R-:W-:Y:S02]  /*08e0*/  VIADD R6, R0.reuse, 0x3 ;  /* 0x0000000300067836 */ /* 0x040fe40000000000 */
[----:B------:R-:W-:-:S03]  /*08f0*/  VIADD R0, R0, 0x4 ;  /* 0x0000000400007836 */ /* 0x000fc60000000000 */
[C---:B--2---:R-:W-:Y:S02]  /*0900*/  IADD3 R15, PT, PT, R11.reuse, R7, -R6 ;  /* 0x000000070b0f7210 */ /* 0x044fe40007ffe806 */
[----:B------:R-:W-:Y:S02]  /*0910*/  IADD3 R13, PT, PT, R11, R6, -R7 ;  /* 0x000000060b0d7210 */ /* 0x000fe40007ffe807 */
[----:B------:R-:W-:-:S04]  /*0920*/  ISETP.NE.AND P0, PT, R2, R15, PT ;  /* 0x0000000f0200720c */ /* 0x000fc80003f05270 */
[----:B------:R-:W-:-:S04]  /*0930*/  ISETP.NE.AND P0, PT, R2, R13, P0 ;  /* 0x0000000d0200720c */ /* 0x000fc80000705270 */
[----:B------:R-:W-:-:S13]  /*0940*/  ISETP.NE.AND P0, PT, R2, R11, P0 ;  /* 0x0000000b0200720c */ /* 0x000fda0000705270 */
[----:B------:R0:W-:Y:S02]  /*0950*/  @!P0 STG.E.U8 desc[UR8][R4.64], RZ ;  /* 0x000000ff04008986 */ /* 0x0001e4000c101108 */
.L_x_2:
[----:B------:R-:W-:Y:S05]  /*0960*/  @!P1 EXIT ;  /* 0x000000000000994d */ /* 0x000fea0003800000 */
[----:B------:R-:W-:Y:S02]  /*0970*/  ISETP.NE.AND P0, PT, R12, 0x1, PT ;  /* 0x000000010c00780c */ /* 0x000fe40003f05270 */
[----:B------:R-:W-:-:S04]  /*0980*/  LOP3.LUT R6, R10, 0x1, RZ, 0xc0, !PT ;  /* 0x000000010a067812 */ /* 0x000fc800078ec0ff */
[----:B------:R-:W-:-:S07]  /*0990*/  ISETP.NE.U32.AND P1, PT, R6, 0x1, PT ;  /* 0x000000010600780c */ /* 0x000fce0003f25070 */
[----:B------:R-:W-:Y:S06]  /*09a0*/  @!P0 BRA `(.L_x_3) ;  /* 0x0000000000488947 */ /* 0x000fec0003800000 */
[----:B------:R-:W2:Y:S02]  /*09b0*/  LDC.64 R8, c[0x0][0x388] ;  /* 0x0000e200ff087b82 */ /* 0x000ea40000000a00 */
[----:B--2---:R-:W-:-:S05]  /*09c0*/  IMAD.WIDE.U32 R8, R0, 0x4, R8 ;  /* 0x0000000400087825 */ /* 0x004fca00078e0008 */
[----:B------:R-:W2:Y:S02]  /*09d0*/  LDG.E R11, desc[UR8][R8.64] ;  /* 0x00000008080b7981 */ /* 0x000ea4000c1e1900 */
[C---:B--2---:R-:W-:Y:S02]  /*09e0*/  IADD3 R15, PT, PT, R11.reuse, R7, -R0 ;  /* 0x000000070b0f7210 */ /* 0x044fe40007ffe800 */
[----:B------:R-:W-:Y:S02]  /*09f0*/  IADD3 R13, PT, PT, R11, R0, -R7 ;  /* 0x000000000b0d7210 */ /* 0x000fe40007ffe807 */
[----:B------:R-:W-:-:S04]  /*0a00*/  ISETP.NE.AND P0, PT, R2, R15, PT ;  /* 0x0000000f0200720c */ /* 0x000fc80003f05270 */
[----:B------:R-:W-:-:S04]  /*0a10*/  ISETP.NE.AND P0, PT, R2, R13, P0 ;  /* 0x0000000d0200720c */ /* 0x000fc80000705270 */
[----:B------:R-:W-:-:S13]  /*0a20*/  ISETP.NE.AND P0, PT, R2, R11, P0 ;  /* 0x0000000b0200720c */ /* 0x000fda0000705270 */
[----:B------:R2:W-:Y:S04]  /*0a30*/  @!P0 STG.E.U8 desc[UR8][R4.64], RZ ;  /* 0x000000ff04008986 */ /* 0x0005e8000c101108 */
[----:B------:R-:W3:Y:S01]  /*0a40*/  LDG.E R6, desc[UR8][R8.64+0x4] ;  /* 0x0000040808067981 */ /* 0x000ee2000c1e1900 */
[C---:B------:R-:W-:Y:S02]  /*0a50*/  VIADD R11, R0.reuse, 0x1 ;  /* 0x00000001000b7836 */ /* 0x040fe40000000000 */
[----:B------:R-:W-:-:S03]  /*0a60*/  VIADD R0, R0, 0x2 ;  /* 0x0000000200007836 */ /* 0x000fc60000000000 */
[C---:B---3--:R-:W-:Y:S02]  /*0a70*/  IADD3 R13, PT, PT, R6.reuse, R7, -R11 ;  /* 0x00000007060d7210 */ /* 0x048fe40007ffe80b */
[----:B------:R-:W-:Y:S02]  /*0a80*/  IADD3 R11, PT, PT, R6, R11, -R7 ;  /* 0x0000000b060b7210 */ /* 0x000fe40007ffe807 */
[----:B------:R-:W-:-:S04]  /*0a90*/  ISETP.NE.AND P0, PT, R2, R13, PT ;  /* 0x0000000d0200720c */ /* 0x000fc80003f05270 */
[----:B------:R-:W-:-:S04]  /*0aa0*/  ISETP.NE.AND P0, PT, R2, R11, P0 ;  /* 0x0000000b0200720c */ /* 0x000fc80000705270 */
[----:B------:R-:W-:-:S13]  /*0ab0*/  ISETP.NE.AND P0, PT, R2, R6, P0 ;  /* 0x000000060200720c */ /* 0x000fda0000705270 */
[----:B------:R2:W-:Y:S02]  /*0ac0*/  @!P0 STG.E.U8 desc[UR8][R4.64], RZ ;  /* 0x000000ff04008986 */ /* 0x0005e4000c101108 */
.L_x_3:
[----:B------:R-:W-:Y:S05]  /*0ad0*/  @P1 EXIT ;  /* 0x000000000000194d */ /* 0x000fea0003800000 */
[----:B------:R-:W3:Y:S02]  /*0ae0*/  LDC.64 R8, c[0x0][0x388] ;  /* 0x0000e200ff087b82 */ /* 0x000ee40000000a00 */
[----:B---3--:R-:W-:-:S06]  /*0af0*/  IMAD.WIDE.U32 R8, R0, 0x4, R8 ;  /* 0x0000000400087825 */ /* 0x008fcc00078e0008 */
[----:B------:R-:W3:Y:S02]  /*0b00*/  LDG.E R9, desc[UR8][R8.64] ;  /* 0x0000000808097981 */ /* 0x000ee4000c1e1900 */
[C---:B---3--:R-:W-:Y:S02]  /*0b10*/  IADD3 R3, PT, PT, R9.reuse, R7, -R0 ;  /* 0x0000000709037210 */ /* 0x048fe40007ffe800 */
[----:B------:R-:W-:Y:S02]  /*0b20*/  IADD3 R7, PT, PT, R9, R0, -R7 ;  /* 0x0000000009077210 */ /* 0x000fe40007ffe807 */
[C---:B------:R-:W-:Y:S02]  /*0b30*/  ISETP.NE.AND P0, PT, R2.reuse, R3, PT ;  /* 0x000000030200720c */ /* 0x040fe40003f05270 */
[C---:B------:R-:W-:Y:S02]  /*0b40*/  ISETP.NE.AND P1, PT, R2.reuse, R9, PT ;  /* 0x000000090200720c */ /* 0x040fe40003f25270 */
[----:B------:R-:W-:-:S13]  /*0b50*/  ISETP.NE.AND P0, PT, R2, R7, P0 ;  /* 0x000000070200720c */ /* 0x000fda0000705270 */
[----:B------:R-:W-:Y:S05]  /*0b60*/  @P0 EXIT P1 ;  /* 0x000000000000094d */ /* 0x000fea0000800000 */
[----:B------:R-:W-:Y:S01]  /*0b70*/  STG.E.U8 desc[UR8][R4.64], RZ ;  /* 0x000000ff04007986 */ /* 0x000fe2000c101108 */
[----:B------:R-:W-:Y:S05]  /*0b80*/  EXIT ;  /* 0x000000000000794d */ /* 0x000fea0003800000 */
.L_x_4:
[----:B------:R-:W-:-:S00]  /*0b90*/  BRA `(.L_x_4) ;  /* 0xfffffffc00fc7947 */ /* 0x000fc0000383ffff */
[----:B------:R-:W-:-:S00]  /*0ba0*/  NOP ;  /* 0x0000000000007918 */ /* 0x000fc00000000000 */
        /* <DEDUP_REMOVED lines=13> */
.L_x_5:


//--------------------- .nv.shared.reserved.0     --------------------------
	.section	.nv.shared.reserved.0,"aw",@nobits
	.weak		__nv_reservedSMEM_offset_0_alias
	.size		__nv_reservedSMEM_offset_0_alias, 0, 64
	.other		__nv_reservedSMEM_offset_0_alias,@"STO_CUDA_RESERVED_SHARED STV_DEFAULT"
__nv_reservedSMEM_offset_0_alias:
	.zero		0
	.zero		64


//--------------------- .nv.constant0._Z18parallel_propagatePbPKiim --------------------------
	.section	.nv.constant0._Z18parallel_propagatePbPKiim,"a",@progbits
	.sectionflags	@""
	.align	4
.nv.constant0._Z18parallel_propagatePbPKiim:
	.zero		928


//--------------------- SYMBOLS --------------------------

	.type		.nv.reservedSmem.offset0,@object
	.size		.nv.reservedSmem.offset0,0x4
